//
// Generated by NVIDIA NVVM Compiler
//
// Compiler Build ID: CL-36424714
// Cuda compilation tools, release 13.0, V13.0.88
// Based on NVVM 20.0.0
//

.version 9.0
.target sm_100
.address_size 64

	// .globl	_Z9vectorDotPKfS0_PfS1_i

.visible .entry _Z9vectorDotPKfS0_PfS1_i(
	.param .u64 .ptr .align 1 _Z9vectorDotPKfS0_PfS1_i_param_0,
	.param .u64 .ptr .align 1 _Z9vectorDotPKfS0_PfS1_i_param_1,
	.param .u64 .ptr .align 1 _Z9vectorDotPKfS0_PfS1_i_param_2,
	.param .u64 .ptr .align 1 _Z9vectorDotPKfS0_PfS1_i_param_3,
	.param .u32 _Z9vectorDotPKfS0_PfS1_i_param_4
)
{
	.reg .pred 	%p<12>;
	.reg .b32 	%r<27>;
	.reg .b32 	%f<86>;
	.reg .b64 	%rd<26>;

	ld.param.u64 	%rd8, [_Z9vectorDotPKfS0_PfS1_i_param_0];
	ld.param.u64 	%rd9, [_Z9vectorDotPKfS0_PfS1_i_param_1];
	ld.param.u64 	%rd11, [_Z9vectorDotPKfS0_PfS1_i_param_2];
	ld.param.u64 	%rd10, [_Z9vectorDotPKfS0_PfS1_i_param_3];
	ld.param.u32 	%r17, [_Z9vectorDotPKfS0_PfS1_i_param_4];
	cvta.to.global.u64 	%rd1, %rd11;
	mov.u32 	%r18, %tid.x;
	mov.u32 	%r19, %ntid.x;
	mov.u32 	%r20, %ctaid.x;
	mad.lo.s32 	%r1, %r19, %r20, %r18;
	setp.ge.s32 	%p1, %r1, %r17;
	@%p1 bra 	$L__BB0_2;
	cvta.to.global.u64 	%rd12, %rd8;
	cvta.to.global.u64 	%rd13, %rd9;
	mul.wide.s32 	%rd14, %r1, 4;
	add.s64 	%rd15, %rd12, %rd14;
	ld.global.f32 	%f14, [%rd15];
	add.s64 	%rd16, %rd13, %rd14;
	ld.global.f32 	%f15, [%rd16];
	mul.f32 	%f16, %f14, %f15;
	add.s64 	%rd17, %rd1, %rd14;
	st.global.f32 	[%rd17], %f16;
$L__BB0_2:
	bar.sync 	0;
	setp.ne.s32 	%p2, %r1, 0;
	@%p2 bra 	$L__BB0_17;
	setp.lt.s32 	%p3, %r17, 1;
	mov.f32 	%f85, 0f00000000;
	@%p3 bra 	$L__BB0_16;
	and.b32  	%r2, %r17, 15;
	setp.lt.u32 	%p4, %r17, 16;
	mov.b32 	%r24, 0;
	mov.f32 	%f85, 0f00000000;
	@%p4 bra 	$L__BB0_7;
	and.b32  	%r24, %r17, 2147483632;
	neg.s32 	%r22, %r24;
	add.s64 	%rd24, %rd1, 32;
	mov.f32 	%f85, 0f00000000;
$L__BB0_6:
	.pragma "nounroll";
	ld.global.f32 	%f21, [%rd24+-32];
	add.f32 	%f22, %f85, %f21;
	ld.global.f32 	%f23, [%rd24+-28];
	add.f32 	%f24, %f22, %f23;
	ld.global.f32 	%f25, [%rd24+-24];
	add.f32 	%f26, %f24, %f25;
	ld.global.f32 	%f27, [%rd24+-20];
	add.f32 	%f28, %f26, %f27;
	ld.global.f32 	%f29, [%rd24+-16];
	add.f32 	%f30, %f28, %f29;
	ld.global.f32 	%f31, [%rd24+-12];
	add.f32 	%f32, %f30, %f31;
	ld.global.f32 	%f33, [%rd24+-8];
	add.f32 	%f34, %f32, %f33;
	ld.global.f32 	%f35, [%rd24+-4];
	add.f32 	%f36, %f34, %f35;
	ld.global.f32 	%f37, [%rd24];
	add.f32 	%f38, %f36, %f37;
	ld.global.f32 	%f39, [%rd24+4];
	add.f32 	%f40, %f38, %f39;
	ld.global.f32 	%f41, [%rd24+8];
	add.f32 	%f42, %f40, %f41;
	ld.global.f32 	%f43, [%rd24+12];
	add.f32 	%f44, %f42, %f43;
	ld.global.f32 	%f45, [%rd24+16];
	add.f32 	%f46, %f44, %f45;
	ld.global.f32 	%f47, [%rd24+20];
	add.f32 	%f48, %f46, %f47;
	ld.global.f32 	%f49, [%rd24+24];
	add.f32 	%f50, %f48, %f49;
	ld.global.f32 	%f51, [%rd24+28];
	add.f32 	%f85, %f50, %f51;
	add.s32 	%r22, %r22, 16;
	add.s64 	%rd24, %rd24, 64;
	setp.ne.s32 	%p5, %r22, 0;
	@%p5 bra 	$L__BB0_6;
$L__BB0_7:
	setp.eq.s32 	%p6, %r2, 0;
	@%p6 bra 	$L__BB0_16;
	and.b32  	%r8, %r17, 7;
	setp.lt.u32 	%p7, %r2, 8;
	@%p7 bra 	$L__BB0_10;
	mul.wide.u32 	%rd18, %r24, 4;
	add.s64 	%rd19, %rd1, %rd18;
	ld.global.f32 	%f53, [%rd19];
	add.f32 	%f54, %f85, %f53;
	ld.global.f32 	%f55, [%rd19+4];
	add.f32 	%f56, %f54, %f55;
	ld.global.f32 	%f57, [%rd19+8];
	add.f32 	%f58, %f56, %f57;
	ld.global.f32 	%f59, [%rd19+12];
	add.f32 	%f60, %f58, %f59;
	ld.global.f32 	%f61, [%rd19+16];
	add.f32 	%f62, %f60, %f61;
	ld.global.f32 	%f63, [%rd19+20];
	add.f32 	%f64, %f62, %f63;
	ld.global.f32 	%f65, [%rd19+24];
	add.f32 	%f66, %f64, %f65;
	ld.global.f32 	%f67, [%rd19+28];
	add.f32 	%f85, %f66, %f67;
	add.s32 	%r24, %r24, 8;
$L__BB0_10:
	setp.eq.s32 	%p8, %r8, 0;
	@%p8 bra 	$L__BB0_16;
	and.b32  	%r11, %r17, 3;
	setp.lt.u32 	%p9, %r8, 4;
	@%p9 bra 	$L__BB0_13;
	mul.wide.u32 	%rd20, %r24, 4;
	add.s64 	%rd21, %rd1, %rd20;
	ld.global.f32 	%f69, [%rd21];
	add.f32 	%f70, %f85, %f69;
	ld.global.f32 	%f71, [%rd21+4];
	add.f32 	%f72, %f70, %f71;
	ld.global.f32 	%f73, [%rd21+8];
	add.f32 	%f74, %f72, %f73;
	ld.global.f32 	%f75, [%rd21+12];
	add.f32 	%f85, %f74, %f75;
	add.s32 	%r24, %r24, 4;
$L__BB0_13:
	setp.eq.s32 	%p10, %r11, 0;
	@%p10 bra 	$L__BB0_16;
	mul.wide.u32 	%rd22, %r24, 4;
	add.s64 	%rd25, %rd1, %rd22;
	neg.s32 	%r26, %r11;
$L__BB0_15:
	.pragma "nounroll";
	ld.global.f32 	%f76, [%rd25];
	add.f32 	%f85, %f85, %f76;
	add.s64 	%rd25, %rd25, 4;
	add.s32 	%r26, %r26, 1;
	setp.ne.s32 	%p11, %r26, 0;
	@%p11 bra 	$L__BB0_15;
$L__BB0_16:
	cvta.to.global.u64 	%rd23, %rd10;
	st.global.f32 	[%rd23], %f85;
$L__BB0_17:
	ret;

}


// ===== COMPILED SASS (sm_100) =====

	.target	sm_100

	.elftype	@"ET_EXEC"


//--------------------- .note.nv.tkinfo           --------------------------
	.section	.note.nv.tkinfo,"",@"SHT_NOTE"
	.sectionflags	@"SHF_NOTE_NV_TKINFO"
	.tkinfo
        /*0018*/ 	.word	0x00000002
        /*0030*/ 	.string	""
        /*0030*/ 	.string	"ptxas"
        /*0030*/ 	.string	"Cuda compilation tools, release 13.0, V13.0.88"
        /*0030*/ 	.string	"Build cuda_13.0.r13.0/compiler.36424714_0"
        /*0030*/ 	.string	"-arch sm_100 -m 64 "



//--------------------- .note.nv.cuinfo           --------------------------
	.section	.note.nv.cuinfo,"",@"SHT_NOTE"
	.sectionflags	@"SHF_NOTE_NV_CUINFO"
        /*0018*/ 	.short	0x0002
        /*001a*/ 	.short	0x0064
        /*001c*/ 	.short	0x0082
	.zero		2


//--------------------- .nv.info                  --------------------------
	.section	.nv.info,"",@"SHT_CUDA_INFO"
	.align	4


	//----- nvinfo : EIATTR_REGCOUNT
	.align		4
        /*0000*/ 	.byte	0x04, 0x2f
        /*0002*/ 	.short	(.L_1 - .L_0)
	.align		4
.L_0:
        /*0004*/ 	.word	index@(_Z9vectorDotPKfS0_PfS1_i)
        /*0008*/ 	.word	0x0000001f


	//----- nvinfo : EIATTR_FRAME_SIZE
	.align		4
.L_1:
        /*000c*/ 	.byte	0x04, 0x11
        /*000e*/ 	.short	(.L_3 - .L_2)
	.align		4
.L_2:
        /*0010*/ 	.word	index@(_Z9vectorDotPKfS0_PfS1_i)
        /*0014*/ 	.word	0x00000000


	//----- nvinfo : EIATTR_MIN_STACK_SIZE
	.align		4
.L_3:
        /*0018*/ 	.byte	0x04, 0x12
        /*001a*/ 	.short	(.L_5 - .L_4)
	.align		4
.L_4:
        /*001c*/ 	.word	index@(_Z9vectorDotPKfS0_PfS1_i)
        /*0020*/ 	.word	0x00000000
.L_5:


//--------------------- .nv.compat                --------------------------
	.section	.nv.compat,"",@"SHT_CUDA_COMPAT_INFO"
	.align	4
        /*0000*/ 	.byte	0x02, 0x09, 0x00, 0x00, 0x02, 0x02, 0x01, 0x00, 0x02, 0x05, 0x05, 0x00, 0x03, 0x07, 0x01, 0x01
        /*0010*/ 	.byte	0x02, 0x03, 0x00, 0x00, 0x02, 0x06, 0x01, 0x00, 0x04, 0x0b, 0x08, 0x00, 0x09, 0x00, 0x00, 0x00
        /*0020*/ 	.byte	0x00, 0x00, 0x00, 0x00


//--------------------- .nv.info._Z9vectorDotPKfS0_PfS1_i --------------------------
	.section	.nv.info._Z9vectorDotPKfS0_PfS1_i,"",@"SHT_CUDA_INFO"
	.sectionflags	@""
	.align	4


	//----- nvinfo : EIATTR_CUDA_API_VERSION
	.align		4
        /*0000*/ 	.byte	0x04, 0x37
        /*0002*/ 	.short	(.L_7 - .L_6)
.L_6:
        /*0004*/ 	.word	0x00000082


	//----- nvinfo : EIATTR_KPARAM_INFO
	.align		4
.L_7:
        /*0008*/ 	.byte	0x04, 0x17
        /*000a*/ 	.short	(.L_9 - .L_8)
.L_8:
        /*000c*/ 	.word	0x00000000
        /*0010*/ 	.short	0x0004
        /*0012*/ 	.short	0x0020
        /*0014*/ 	.byte	0x00, 0xf0, 0x11, 0x00


	//----- nvinfo : EIATTR_KPARAM_INFO
	.align		4
.L_9:
        /*0018*/ 	.byte	0x04, 0x17
        /*001a*/ 	.short	(.L_11 - .L_10)
.L_10:
        /*001c*/ 	.word	0x00000000
        /*0020*/ 	.short	0x0003
        /*0022*/ 	.short	0x0018
        /*0024*/ 	.byte	0x00, 0xf5, 0x21, 0x00


	//----- nvinfo : EIATTR_KPARAM_INFO
	.align		4
.L_11:
        /*0028*/ 	.byte	0x04, 0x17
        /*002a*/ 	.short	(.L_13 - .L_12)
.L_12:
        /*002c*/ 	.word	0x00000000
        /*0030*/ 	.short	0x0002
        /*0032*/ 	.short	0x0010
        /*0034*/ 	.byte	0x00, 0xf5, 0x21, 0x00


	//----- nvinfo : EIATTR_KPARAM_INFO
	.align		4
.L_13:
        /*0038*/ 	.byte	0x04, 0x17
        /*003a*/ 	.short	(.L_15 - .L_14)
.L_14:
        /*003c*/ 	.word	0x00000000
        /*0040*/ 	.short	0x0001
        /*0042*/ 	.short	0x0008
        /*0044*/ 	.byte	0x00, 0xf5, 0x21, 0x00


	//----- nvinfo : EIATTR_KPARAM_INFO
	.align		4
.L_15:
        /*0048*/ 	.byte	0x04, 0x17
        /*004a*/ 	.short	(.L_17 - .L_16)
.L_16:
        /*004c*/ 	.word	0x00000000
        /*0050*/ 	.short	0x0000
        /*0052*/ 	.short	0x0000
        /*0054*/ 	.byte	0x00, 0xf5, 0x21, 0x00


	//----- nvinfo : EIATTR_SPARSE_MMA_MASK
	.align		4
.L_17:
        /*0058*/ 	.byte	0x03, 0x50
        /*005a*/ 	.short	0x0000


	//----- nvinfo : EIATTR_MAXREG_COUNT
	.align		4
        /*005c*/ 	.byte	0x03, 0x1b
        /*005e*/ 	.short	0x00ff


	//----- nvinfo : EIATTR_NUM_BARRIERS
	.align		4
        /*0060*/ 	.byte	0x02, 0x4c
        /*0062*/ 	.byte	0x01
	.zero		1


	//----- nvinfo : EIATTR_MERCURY_ISA_VERSION
	.align		4
        /*0064*/ 	.byte	0x03, 0x5f
        /*0066*/ 	.short	0x0101


	//----- nvinfo : EIATTR_VRC_CTA_INIT_COUNT
	.align		4
        /*0068*/ 	.byte	0x02, 0x4a
	.zero		1
	.zero		1


	//----- nvinfo : EIATTR_EXIT_INSTR_OFFSETS
	.align		4
        /*006c*/ 	.byte	0x04, 0x1c
        /*006e*/ 	.short	(.L_19 - .L_18)


	//   ....[0]....
.L_18:
        /*0070*/ 	.word	0x00000170


	//   ....[1]....
        /*0074*/ 	.word	0x00000860


	//----- nvinfo : EIATTR_CRS_STACK_SIZE
	.align		4
.L_19:
        /*0078*/ 	.byte	0x04, 0x1e
        /*007a*/ 	.short	(.L_21 - .L_20)
.L_20:
        /*007c*/ 	.word	0x00000000


	//----- nvinfo : EIATTR_CBANK_PARAM_SIZE
	.align		4
.L_21:
        /*0080*/ 	.byte	0x03, 0x19
        /*0082*/ 	.short	0x0024


	//----- nvinfo : EIATTR_PARAM_CBANK
	.align		4
        /*0084*/ 	.byte	0x04, 0x0a
        /*0086*/ 	.short	(.L_23 - .L_22)
	.align		4
.L_22:
        /*0088*/ 	.word	index@(.nv.constant0._Z9vectorDotPKfS0_PfS1_i)
        /*008c*/ 	.short	0x0380
        /*008e*/ 	.short	0x0024


	//----- nvinfo : EIATTR_SW_WAR
	.align		4
.L_23:
        /*0090*/ 	.byte	0x04, 0x36
        /*0092*/ 	.short	(.L_25 - .L_24)
.L_24:
        /*0094*/ 	.word	0x00000008
.L_25:


//--------------------- .nv.callgraph             --------------------------
	.section	.nv.callgraph,"",@"SHT_CUDA_CALLGRAPH"
	.align	4
	.sectionentsize	8
	.align		4
        /*0000*/ 	.word	0x00000000
	.align		4
        /*0004*/ 	.word	0xffffffff
	.align		4
        /*0008*/ 	.word	0x00000000
	.align		4
        /*000c*/ 	.word	0xfffffffe
	.align		4
        /*0010*/ 	.word	0x00000000
	.align		4
        /*0014*/ 	.word	0xfffffffd
	.align		4
        /*0018*/ 	.word	0x00000000
	.align		4
        /*001c*/ 	.word	0xfffffffc


//--------------------- .text._Z9vectorDotPKfS0_PfS1_i --------------------------
	.section	.text._Z9vectorDotPKfS0_PfS1_i,"ax",@progbits
	.align	128
        .global         _Z9vectorDotPKfS0_PfS1_i
        .type           _Z9vectorDotPKfS0_PfS1_i,@function
        .size           _Z9vectorDotPKfS0_PfS1_i,(.L_x_9 - _Z9vectorDotPKfS0_PfS1_i)
        .other          _Z9vectorDotPKfS0_PfS1_i,@"STO_CUDA_ENTRY STV_DEFAULT"
_Z9vectorDotPKfS0_PfS1_i:
.text._Z9vectorDotPKfS0_PfS1_i:
[----:B------:R-:W-:Y:S01]  /*0000*/  LDC R1, c[0x0][0x37c] ;  /* 0x0000df00ff017b82 */ /* 0x000fe20000000800 */
[----:B------:R-:W0:Y:S01]  /*0010*/  S2R R9, SR_TID.X ;  /* 0x0000000000097919 */ /* 0x000e220000002100 */
[----:B------:R-:W0:Y:S01]  /*0020*/  LDCU UR4, c[0x0][0x360] ;  /* 0x00006c00ff0477ac */ /* 0x000e220008000800 */
[----:B------:R-:W-:Y:S01]  /*0030*/  BSSY.RECONVERGENT B0, `(.L_x_0) ;  /* 0x0000012000007945 */ /* 0x000fe20003800200 */
[----:B------:R-:W0:Y:S01]  /*0040*/  S2R R0, SR_CTAID.X ;  /* 0x0000000000007919 */ /* 0x000e220000002500 */
[----:B------:R-:W1:Y:S01]  /*0050*/  LDCU UR9, c[0x0][0x3a0] ;  /* 0x00007400ff0977ac */ /* 0x000e620008000800 */
[----:B------:R-:W2:Y:S01]  /*0060*/  LDCU.64 UR10, c[0x0][0x358] ;  /* 0x00006b00ff0a77ac */ /* 0x000ea20008000a00 */
[----:B0-----:R-:W-:-:S05]  /*0070*/  IMAD R9, R0, UR4, R9 ;  /* 0x0000000400097c24 */ /* 0x001fca000f8e0209 */
[C---:B-1----:R-:W-:Y:S02]  /*0080*/  ISETP.GE.AND P0, PT, R9.reuse, UR9, PT ;  /* 0x0000000909007c0c */ /* 0x042fe4000bf06270 */
[----:B------:R-:W-:-:S11]  /*0090*/  ISETP.NE.AND P1, PT, R9, RZ, PT ;  /* 0x000000ff0900720c */ /* 0x000fd60003f25270 */
[----:B--2---:R-:W-:Y:S05]  /*00a0*/  @P0 BRA `(.L_x_1) ;  /* 0x0000000000280947 */ /* 0x004fea0003800000 */
[----:B------:R-:W0:Y:S08]  /*00b0*/  LDC.64 R2, c[0x0][0x380] ;  /* 0x0000e000ff027b82 */ /* 0x000e300000000a00 */
[----:B------:R-:W1:Y:S08]  /*00c0*/  LDC.64 R4, c[0x0][0x388] ;  /* 0x0000e200ff047b82 */ /* 0x000e700000000a00 */
[----:B------:R-:W2:Y:S01]  /*00d0*/  LDC.64 R6, c[0x0][0x390] ;  /* 0x0000e400ff067b82 */ /* 0x000ea20000000a00 */
[----:B0-----:R-:W-:-:S06]  /*00e0*/  IMAD.WIDE R2, R9, 0x4, R2 ;  /* 0x0000000409027825 */ /* 0x001fcc00078e0202 */
[----:B------:R-:W3:Y:S01]  /*00f0*/  LDG.E R2, desc[UR10][R2.64] ;  /* 0x0000000a02027981 */ /* 0x000ee2000c1e1900 */
[----:B-1----:R-:W-:-:S06]  /*0100*/  IMAD.WIDE R4, R9, 0x4, R4 ;  /* 0x0000000409047825 */ /* 0x002fcc00078e0204 */
[----:B------:R-:W3:Y:S01]  /*0110*/  LDG.E R5, desc[UR10][R4.64] ;  /* 0x0000000a04057981 */ /* 0x000ee2000c1e1900 */
[----:B--2---:R-:W-:-:S04]  /*0120*/  IMAD.WIDE R6, R9, 0x4, R6 ;  /* 0x0000000409067825 */ /* 0x004fc800078e0206 */
[----:B---3--:R-:W-:-:S05]  /*0130*/  FMUL R9, R2, R5 ;  /* 0x0000000502097220 */ /* 0x008fca0000400000 */
[----:B------:R0:W-:Y:S02]  /*0140*/  STG.E desc[UR10][R6.64], R9 ;  /* 0x0000000906007986 */ /* 0x0001e4000c10190a */
.L_x_1:
[----:B------:R-:W-:Y:S05]  /*0150*/  BSYNC.RECONVERGENT B0 ;  /* 0x0000000000007941 */ /* 0x000fea0003800200 */
.L_x_0:
[----:B------:R-:W-:Y:S06]  /*0160*/  BAR.SYNC.DEFER_BLOCKING 0x0 ;  /* 0x0000000000007b1d */ /* 0x000fec0000010000 */
[----:B------:R-:W-:Y:S05]  /*0170*/  @P1 EXIT ;  /* 0x000000000000194d */ /* 0x000fea0003800000 */
[----:B------:R-:W-:Y:S01]  /*0180*/  UISETP.GE.AND UP0, UPT, UR9, 0x1, UPT ;  /* 0x000000010900788c */ /* 0x000fe2000bf06270 */
[----:B------:R-:W-:-:S08]  /*0190*/  HFMA2 R0, -RZ, RZ, 0, 0 ;  /* 0x00000000ff007431 */ /* 0x000fd000000001ff */
[----:B------:R-:W-:Y:S05]  /*01a0*/  BRA.U !UP0, `(.L_x_2) ;  /* 0x0000000508a47547 */ /* 0x000fea000b800000 */
[----:B------:R-:W-:Y:S01]  /*01b0*/  UISETP.GE.U32.AND UP1, UPT, UR9, 0x10, UPT ;  /* 0x000000100900788c */ /* 0x000fe2000bf26070 */
[----:B------:R-:W-:Y:S01]  /*01c0*/  MOV R4, RZ ;  /* 0x000000ff00047202 */ /* 0x000fe20000000f00 */
[----:B------:R-:W-:Y:S01]  /*01d0*/  ULOP3.LUT UR6, UR9, 0xf, URZ, 0xc0, !UPT ;  /* 0x0000000f09067892 */ /* 0x000fe2000f8ec0ff */
[----:B------:R-:W-:-:S03]  /*01e0*/  MOV R0, RZ ;  /* 0x000000ff00007202 */ /* 0x000fc60000000f00 */
[----:B------:R-:W-:-:S03]  /*01f0*/  UISETP.NE.AND UP0, UPT, UR6, URZ, UPT ;  /* 0x000000ff0600728c */ /* 0x000fc6000bf05270 */
[----:B------:R-:W-:Y:S08]  /*0200*/  BRA.U !UP1, `(.L_x_3) ;  /* 0x0000000109b87547 */ /* 0x000ff0000b800000 */
[----:B------:R-:W1:Y:S01]  /*0210*/  LDCU.64 UR4, c[0x0][0x390] ;  /* 0x00007200ff0477ac */ /* 0x000e620008000a00 */
[----:B------:R-:W-:Y:S01]  /*0220*/  MOV R0, RZ ;  /* 0x000000ff00007202 */ /* 0x000fe20000000f00 */
[----:B------:R-:W-:-:S04]  /*0230*/  ULOP3.LUT UR7, UR9, 0x7ffffff0, URZ, 0xc0, !UPT ;  /* 0x7ffffff009077892 */ /* 0x000fc8000f8ec0ff */
[----:B------:R-:W-:Y:S02]  /*0240*/  UIADD3 UR8, UPT, UPT, -UR7, URZ, URZ ;  /* 0x000000ff07087290 */ /* 0x000fe4000fffe1ff */
[----:B------:R-:W-:Y:S01]  /*0250*/  MOV R4, UR7 ;  /* 0x0000000700047c02 */ /* 0x000fe20008000f00 */
[----:B-1----:R-:W-:-:S04]  /*0260*/  UIADD3 UR4, UP1, UPT, UR4, 0x20, URZ ;  /* 0x0000002004047890 */ /* 0x002fc8000ff3e0ff */
[----:B------:R-:W-:Y:S02]  /*0270*/  UIADD3.X UR5, UPT, UPT, URZ, UR5, URZ, UP1, !UPT ;  /* 0x00000005ff057290 */ /* 0x000fe40008ffe4ff */
[----:B------:R-:W-:-:S04]  /*0280*/  MOV R2, UR4 ;  /* 0x0000000400027c02 */ /* 0x000fc80008000f00 */
[----:B------:R-:W-:-:S07]  /*0290*/  MOV R3, UR5 ;  /* 0x0000000500037c02 */ /* 0x000fce0008000f00 */
.L_x_4:
[----:B------:R-:W2:Y:S04]  /*02a0*/  LDG.E R11, desc[UR10][R2.64+-0x20] ;  /* 0xffffe00a020b7981 */ /* 0x000ea8000c1e1900 */
[----:B------:R-:W3:Y:S04]  /*02b0*/  LDG.E R12, desc[UR10][R2.64+-0x1c] ;  /* 0xffffe40a020c7981 */ /* 0x000ee8000c1e1900 */
[----:B------:R-:W4:Y:S04]  /*02c0*/  LDG.E R14, desc[UR10][R2.64+-0x18] ;  /* 0xffffe80a020e7981 */ /* 0x000f28000c1e1900 */
[----:B------:R-:W5:Y:S04]  /*02d0*/  LDG.E R16, desc[UR10][R2.64+-0x14] ;  /* 0xffffec0a02107981 */ /* 0x000f68000c1e1900 */
[----:B------:R-:W5:Y:S04]  /*02e0*/  LDG.E R18, desc[UR10][R2.64+-0x10] ;  /* 0xfffff00a02127981 */ /* 0x000f68000c1e1900 */
[----:B------:R-:W5:Y:S04]  /*02f0*/  LDG.E R20, desc[UR10][R2.64+-0xc] ;  /* 0xfffff40a02147981 */ /* 0x000f68000c1e1900 */
[----:B------:R-:W5:Y:S04]  /*0300*/  LDG.E R22, desc[UR10][R2.64+-0x8] ;  /* 0xfffff80a02167981 */ /* 0x000f68000c1e1900 */
[----:B------:R-:W5:Y:S04]  /*0310*/  LDG.E R24, desc[UR10][R2.64+-0x4] ;  /* 0xfffffc0a02187981 */ /* 0x000f68000c1e1900 */
[----:B------:R-:W5:Y:S04]  /*0320*/  LDG.E R26, desc[UR10][R2.64] ;  /* 0x0000000a021a7981 */ /* 0x000f68000c1e1900 */
[----:B------:R-:W5:Y:S04]  /*0330*/  LDG.E R28, desc[UR10][R2.64+0x4] ;  /* 0x0000040a021c7981 */ /* 0x000f68000c1e1900 */
[----:B------:R-:W5:Y:S04]  /*0340*/  LDG.E R10, desc[UR10][R2.64+0x8] ;  /* 0x0000080a020a7981 */ /* 0x000f68000c1e1900 */
[----:B0-----:R-:W5:Y:S04]  /*0350*/  LDG.E R9, desc[UR10][R2.64+0xc] ;  /* 0x00000c0a02097981 */ /* 0x001f68000c1e1900 */
[----:B------:R-:W5:Y:S04]  /*0360*/  LDG.E R8, desc[UR10][R2.64+0x10] ;  /* 0x0000100a02087981 */ /* 0x000f68000c1e1900 */
[----:B------:R-:W5:Y:S04]  /*0370*/  LDG.E R7, desc[UR10][R2.64+0x14] ;  /* 0x0000140a02077981 */ /* 0x000f68000c1e1900 */
[----:B------:R-:W5:Y:S04]  /*0380*/  LDG.E R6, desc[UR10][R2.64+0x18] ;  /* 0x0000180a02067981 */ /* 0x000f68000c1e1900 */
[----:B------:R0:W5:Y:S01]  /*0390*/  LDG.E R5, desc[UR10][R2.64+0x1c] ;  /* 0x00001c0a02057981 */ /* 0x000162000c1e1900 */
[----:B------:R-:W-:-:S04]  /*03a0*/  UIADD3 UR8, UPT, UPT, UR8, 0x10, URZ ;  /* 0x0000001008087890 */ /* 0x000fc8000fffe0ff */
[----:B------:R-:W-:Y:S01]  /*03b0*/  UISETP.NE.AND UP1, UPT, UR8, URZ, UPT ;  /* 0x000000ff0800728c */ /* 0x000fe2000bf25270 */
[----:B0-----:R-:W-:-:S04]  /*03c0*/  IADD3 R2, P0, PT, R2, 0x40, RZ ;  /* 0x0000004002027810 */ /* 0x001fc80007f1e0ff */
[----:B------:R-:W-:Y:S01]  /*03d0*/  IADD3.X R3, PT, PT, RZ, R3, RZ, P0, !PT ;  /* 0x00000003ff037210 */ /* 0x000fe200007fe4ff */
[----:B--2---:R-:W-:-:S04]  /*03e0*/  FADD R11, R11, R0 ;  /* 0x000000000b0b7221 */ /* 0x004fc80000000000 */
[----:B---3--:R-:W-:-:S04]  /*03f0*/  FADD R11, R11, R12 ;  /* 0x0000000c0b0b7221 */ /* 0x008fc80000000000 */
[----:B----4-:R-:W-:-:S04]  /*0400*/  FADD R11, R11, R14 ;  /* 0x0000000e0b0b7221 */ /* 0x010fc80000000000 */
[----:B-----5:R-:W-:-:S04]  /*0410*/  FADD R11, R11, R16 ;  /* 0x000000100b0b7221 */ /* 0x020fc80000000000 */
[----:B------:R-:W-:-:S04]  /*0420*/  FADD R11, R11, R18 ;  /* 0x000000120b0b7221 */ /* 0x000fc80000000000 */
        /* <DEDUP_REMOVED lines=10> */
[----:B------:R-:W-:Y:S01]  /*04d0*/  FADD R0, R6, R5 ;  /* 0x0000000506007221 */ /* 0x000fe20000000000 */
[----:B------:R-:W-:Y:S06]  /*04e0*/  BRA.U UP1, `(.L_x_4) ;  /* 0xfffffffd016c7547 */ /* 0x000fec000b83ffff */
.L_x_3:
[----:B------:R-:W-:Y:S05]  /*04f0*/  BRA.U !UP0, `(.L_x_2) ;  /* 0x0000000108d07547 */ /* 0x000fea000b800000 */
[----:B------:R-:W-:Y:S02]  /*0500*/  UISETP.GE.U32.AND UP0, UPT, UR6, 0x8, UPT ;  /* 0x000000080600788c */ /* 0x000fe4000bf06070 */
[----:B------:R-:W-:-:S04]  /*0510*/  ULOP3.LUT UR5, UR9, 0x7, URZ, 0xc0, !UPT ;  /* 0x0000000709057892 */ /* 0x000fc8000f8ec0ff */
[----:B------:R-:W-:-:S03]  /*0520*/  UISETP.NE.AND UP1, UPT, UR5, URZ, UPT ;  /* 0x000000ff0500728c */ /* 0x000fc6000bf25270 */
[----:B------:R-:W-:Y:S08]  /*0530*/  BRA.U !UP0, `(.L_x_5) ;  /* 0x00000001084c7547 */ /* 0x000ff0000b800000 */
[----:B------:R-:W1:Y:S02]  /*0540*/  LDC.64 R2, c[0x0][0x390] ;  /* 0x0000e400ff027b82 */ /* 0x000e640000000a00 */
[----:B-1----:R-:W-:-:S05]  /*0550*/  IMAD.WIDE.U32 R2, R4, 0x4, R2 ;  /* 0x0000000404027825 */ /* 0x002fca00078e0002 */
[----:B------:R-:W2:Y:S04]  /*0560*/  LDG.E R5, desc[UR10][R2.64] ;  /* 0x0000000a02057981 */ /* 0x000ea8000c1e1900 */
[----:B0-----:R-:W3:Y:S04]  /*0570*/  LDG.E R6, desc[UR10][R2.64+0x4] ;  /* 0x0000040a02067981 */ /* 0x001ee8000c1e1900 */
[----:B------:R-:W4:Y:S04]  /*0580*/  LDG.E R8, desc[UR10][R2.64+0x8] ;  /* 0x0000080a02087981 */ /* 0x000f28000c1e1900 */
[----:B------:R-:W5:Y:S04]  /*0590*/  LDG.E R10, desc[UR10][R2.64+0xc] ;  /* 0x00000c0a020a7981 */ /* 0x000f68000c1e1900 */
[----:B------:R-:W5:Y:S04]  /*05a0*/  LDG.E R12, desc[UR10][R2.64+0x10] ;  /* 0x0000100a020c7981 */ /* 0x000f68000c1e1900 */
[----:B------:R-:W5:Y:S04]  /*05b0*/  LDG.E R14, desc[UR10][R2.64+0x14] ;  /* 0x0000140a020e7981 */ /* 0x000f68000c1e1900 */
[----:B------:R-:W5:Y:S04]  /*05c0*/  LDG.E R16, desc[UR10][R2.64+0x18] ;  /* 0x0000180a02107981 */ /* 0x000f68000c1e1900 */
[----:B------:R-:W5:Y:S01]  /*05d0*/  LDG.E R18, desc[UR10][R2.64+0x1c] ;  /* 0x00001c0a02127981 */ /* 0x000f62000c1e1900 */
[----:B------:R-:W-:Y:S01]  /*05e0*/  IADD3 R4, PT, PT, R4, 0x8, RZ ;  /* 0x0000000804047810 */ /* 0x000fe20007ffe0ff */
[----:B--2---:R-:W-:-:S04]  /*05f0*/  FADD R5, R0, R5 ;  /* 0x0000000500057221 */ /* 0x004fc80000000000 */
[----:B---3--:R-:W-:-:S04]  /*0600*/  FADD R5, R5, R6 ;  /* 0x0000000605057221 */ /* 0x008fc80000000000 */
[----:B----4-:R-:W-:-:S04]  /*0610*/  FADD R5, R5, R8 ;  /* 0x0000000805057221 */ /* 0x010fc80000000000 */
[----:B-----5:R-:W-:-:S04]  /*0620*/  FADD R5, R5, R10 ;  /* 0x0000000a05057221 */ /* 0x020fc80000000000 */
[----:B------:R-:W-:-:S04]  /*0630*/  FADD R5, R5, R12 ;  /* 0x0000000c05057221 */ /* 0x000fc80000000000 */
[----:B------:R-:W-:-:S04]  /*0640*/  FADD R5, R5, R14 ;  /* 0x0000000e05057221 */ /* 0x000fc80000000000 */
[----:B------:R-:W-:-:S04]  /*0650*/  FADD R5, R5, R16 ;  /* 0x0000001005057221 */ /* 0x000fc80000000000 */
[----:B------:R-:W-:-:S07]  /*0660*/  FADD R0, R5, R18 ;  /* 0x0000001205007221 */ /* 0x000fce0000000000 */
.L_x_5:
        /* <DEDUP_REMOVED lines=10> */
[----:B------:R-:W5:Y:S01]  /*0710*/  LDG.E R10, desc[UR10][R2.64+0xc] ;  /* 0x00000c0a020a7981 */ /* 0x000f62000c1e1900 */
[----:B------:R-:W-:Y:S01]  /*0720*/  IADD3 R4, PT, PT, R4, 0x4, RZ ;  /* 0x0000000404047810 */ /* 0x000fe20007ffe0ff */
[----:B--2---:R-:W-:-:S04]  /*0730*/  FADD R5, R0, R5 ;  /* 0x0000000500057221 */ /* 0x004fc80000000000 */
[----:B---3--:R-:W-:-:S04]  /*0740*/  FADD R5, R5, R6 ;  /* 0x0000000605057221 */ /* 0x008fc80000000000 */
[----:B----4-:R-:W-:-:S04]  /*0750*/  FADD R5, R5, R8 ;  /* 0x0000000805057221 */ /* 0x010fc80000000000 */
[----:B-----5:R-:W-:-:S07]  /*0760*/  FADD R0, R5, R10 ;  /* 0x0000000a05007221 */ /* 0x020fce0000000000 */
.L_x_6:
[----:B------:R-:W-:Y:S05]  /*0770*/  BRA.U !UP1, `(.L_x_2) ;  /* 0x0000000109307547 */ /* 0x000fea000b800000 */
[----:B------:R-:W1:Y:S01]  /*0780*/  LDC.64 R2, c[0x0][0x390] ;  /* 0x0000e400ff027b82 */ /* 0x000e620000000a00 */
[----:B------:R-:W-:Y:S01]  /*0790*/  UIADD3 UR4, UPT, UPT, -UR4, URZ, URZ ;  /* 0x000000ff04047290 */ /* 0x000fe2000fffe1ff */
[----:B-1----:R-:W-:-:S11]  /*07a0*/  IMAD.WIDE.U32 R4, R4, 0x4, R2 ;  /* 0x0000000404047825 */ /* 0x002fd600078e0002 */
.L_x_7:
[----:B------:R-:W-:Y:S02]  /*07b0*/  MOV R3, R5 ;  /* 0x0000000500037202 */ /* 0x000fe40000000f00 */
[----:B------:R-:W-:-:S05]  /*07c0*/  MOV R2, R4 ;  /* 0x0000000400027202 */ /* 0x000fca0000000f00 */
[----:B------:R-:W2:Y:S01]  /*07d0*/  LDG.E R3, desc[UR10][R2.64] ;  /* 0x0000000a02037981 */ /* 0x000ea2000c1e1900 */
[----:B------:R-:W-:Y:S01]  /*07e0*/  UIADD3 UR4, UPT, UPT, UR4, 0x1, URZ ;  /* 0x0000000104047890 */ /* 0x000fe2000fffe0ff */
[----:B------:R-:W-:-:S03]  /*07f0*/  IADD3 R4, P0, PT, R4, 0x4, RZ ;  /* 0x0000000404047810 */ /* 0x000fc60007f1e0ff */
[----:B------:R-:W-:Y:S01]  /*0800*/  UISETP.NE.AND UP0, UPT, UR4, URZ, UPT ;  /* 0x000000ff0400728c */ /* 0x000fe2000bf05270 */
[----:B------:R-:W-:Y:S01]  /*0810*/  IADD3.X R5, PT, PT, RZ, R5, RZ, P0, !PT ;  /* 0x00000005ff057210 */ /* 0x000fe200007fe4ff */
[----:B--2---:R-:W-:-:S07]  /*0820*/  FADD R0, R3, R0 ;  /* 0x0000000003007221 */ /* 0x004fce0000000000 */
[----:B------:R-:W-:Y:S05]  /*0830*/  BRA.U UP0, `(.L_x_7) ;  /* 0xfffffffd00dc7547 */ /* 0x000fea000b83ffff */
.L_x_2:
[----:B------:R-:W1:Y:S02]  /*0840*/  LDC.64 R2, c[0x0][0x398] ;  /* 0x0000e600ff027b82 */ /* 0x000e640000000a00 */
[----:B-1----:R-:W-:Y:S01]  /*0850*/  STG.E desc[UR10][R2.64], R0 ;  /* 0x0000000002007986 */ /* 0x002fe2000c10190a */
[----:B------:R-:W-:Y:S05]  /*0860*/  EXIT ;  /* 0x000000000000794d */ /* 0x000fea0003800000 */
.L_x_8:
[----:B------:R-:W-:-:S00]  /*0870*/  BRA `(.L_x_8) ;  /* 0xfffffffc00fc7947 */ /* 0x000fc0000383ffff */
[----:B------:R-:W-:-:S00]  /*0880*/  NOP ;  /* 0x0000000000007918 */ /* 0x000fc00000000000 */
[----:B------:R-:W-:-:S00]  /*0890*/  NOP ;  /* 0x0000000000007918 */ /* 0x000fc00000000000 */
[----:B------:R-:W-:-:S00]  /*08a0*/  NOP ;  /* 0x0000000000007918 */ /* 0x000fc00000000000 */
[----:B------:R-:W-:-:S00]  /*08b0*/  NOP ;  /* 0x0000000000007918 */ /* 0x000fc00000000000 */
[----:B------:R-:W-:-:S00]  /*08c0*/  NOP ;  /* 0x0000000000007918 */ /* 0x000fc00000000000 */
[----:B------:R-:W-:-:S00]  /*08d0*/  NOP ;  /* 0x0000000000007918 */ /* 0x000fc00000000000 */
[----:B------:R-:W-:-:S00]  /*08e0*/  NOP ;  /* 0x0000000000007918 */ /* 0x000fc00000000000 */
[----:B------:R-:W-:-:S00]  /*08f0*/  NOP ;  /* 0x0000000000007918 */ /* 0x000fc00000000000 */
.L_x_9:


//--------------------- .nv.shared.reserved.0     --------------------------
	.section	.nv.shared.reserved.0,"aw",@nobits
	.weak		__nv_reservedSMEM_offset_0_alias
	.size		__nv_reservedSMEM_offset_0_alias, 0, 64
	.other		__nv_reservedSMEM_offset_0_alias,@"STO_CUDA_RESERVED_SHARED STV_DEFAULT"
__nv_reservedSMEM_offset_0_alias:
	.zero		0
	.zero		64


//--------------------- .nv.constant0._Z9vectorDotPKfS0_PfS1_i --------------------------
	.section	.nv.constant0._Z9vectorDotPKfS0_PfS1_i,"a",@progbits
	.sectionflags	@""
	.align	4
.nv.constant0._Z9vectorDotPKfS0_PfS1_i:
	.zero		932


//--------------------- SYMBOLS --------------------------

	.type		.nv.reservedSmem.offset0,@object
	.size		.nv.reservedSmem.offset0,0x4
